//
// Generated by NVIDIA NVVM Compiler
//
// Compiler Build ID: CL-36424714
// Cuda compilation tools, release 13.0, V13.0.88
// Based on NVVM 20.0.0
//

.version 9.0
.target sm_100
.address_size 64

	// .globl	_Z15velocityBC_D2Q9PdPKdS1_S1_S1_S1_PKiii

.visible .entry _Z15velocityBC_D2Q9PdPKdS1_S1_S1_S1_PKiii(
	.param .u64 .ptr .align 1 _Z15velocityBC_D2Q9PdPKdS1_S1_S1_S1_PKiii_param_0,
	.param .u64 .ptr .align 1 _Z15velocityBC_D2Q9PdPKdS1_S1_S1_S1_PKiii_param_1,
	.param .u64 .ptr .align 1 _Z15velocityBC_D2Q9PdPKdS1_S1_S1_S1_PKiii_param_2,
	.param .u64 .ptr .align 1 _Z15velocityBC_D2Q9PdPKdS1_S1_S1_S1_PKiii_param_3,
	.param .u64 .ptr .align 1 _Z15velocityBC_D2Q9PdPKdS1_S1_S1_S1_PKiii_param_4,
	.param .u64 .ptr .align 1 _Z15velocityBC_D2Q9PdPKdS1_S1_S1_S1_PKiii_param_5,
	.param .u64 .ptr .align 1 _Z15velocityBC_D2Q9PdPKdS1_S1_S1_S1_PKiii_param_6,
	.param .u32 _Z15velocityBC_D2Q9PdPKdS1_S1_S1_S1_PKiii_param_7,
	.param .u32 _Z15velocityBC_D2Q9PdPKdS1_S1_S1_S1_PKiii_param_8
)
{
	.reg .pred 	%p<2>;
	.reg .b32 	%r<15>;
	.reg .b64 	%rd<60>;
	.reg .b64 	%fd<58>;

	ld.param.u64 	%rd2, [_Z15velocityBC_D2Q9PdPKdS1_S1_S1_S1_PKiii_param_1];
	ld.param.u64 	%rd4, [_Z15velocityBC_D2Q9PdPKdS1_S1_S1_S1_PKiii_param_3];
	ld.param.u64 	%rd5, [_Z15velocityBC_D2Q9PdPKdS1_S1_S1_S1_PKiii_param_4];
	ld.param.u64 	%rd6, [_Z15velocityBC_D2Q9PdPKdS1_S1_S1_S1_PKiii_param_5];
	ld.param.u32 	%r3, [_Z15velocityBC_D2Q9PdPKdS1_S1_S1_S1_PKiii_param_7];
	ld.param.u32 	%r2, [_Z15velocityBC_D2Q9PdPKdS1_S1_S1_S1_PKiii_param_8];
	mov.u32 	%r4, %ctaid.x;
	mov.u32 	%r5, %ntid.x;
	mov.u32 	%r6, %tid.x;
	mad.lo.s32 	%r1, %r4, %r5, %r6;
	setp.ge.s32 	%p1, %r1, %r3;
	@%p1 bra 	$L__BB0_2;
	ld.param.u64 	%rd59, [_Z15velocityBC_D2Q9PdPKdS1_S1_S1_S1_PKiii_param_6];
	ld.param.u64 	%rd58, [_Z15velocityBC_D2Q9PdPKdS1_S1_S1_S1_PKiii_param_2];
	ld.param.u64 	%rd57, [_Z15velocityBC_D2Q9PdPKdS1_S1_S1_S1_PKiii_param_0];
	cvta.to.global.u64 	%rd8, %rd57;
	cvta.to.global.u64 	%rd9, %rd4;
	cvta.to.global.u64 	%rd10, %rd59;
	cvta.to.global.u64 	%rd11, %rd5;
	cvta.to.global.u64 	%rd12, %rd2;
	cvta.to.global.u64 	%rd13, %rd6;
	cvta.to.global.u64 	%rd14, %rd58;
	mul.wide.s32 	%rd15, %r1, 4;
	add.s64 	%rd16, %rd10, %rd15;
	ld.global.u32 	%r7, [%rd16];
	mul.wide.s32 	%rd17, %r1, 8;
	add.s64 	%rd18, %rd11, %rd17;
	ld.global.f64 	%fd1, [%rd18];
	cvt.s64.s32 	%rd19, %r7;
	mul.wide.s32 	%rd20, %r7, 8;
	add.s64 	%rd21, %rd12, %rd20;
	ld.global.f64 	%fd2, [%rd21+-8];
	sub.f64 	%fd3, %fd1, %fd2;
	add.s64 	%rd22, %rd13, %rd17;
	ld.global.f64 	%fd4, [%rd22];
	add.s64 	%rd23, %rd14, %rd20;
	ld.global.f64 	%fd5, [%rd23+-8];
	sub.f64 	%fd6, %fd4, %fd5;
	add.s64 	%rd24, %rd9, %rd20;
	mul.f64 	%fd7, %fd6, 0d0000000000000000;
	add.f64 	%fd8, %fd3, %fd7;
	mul.f64 	%fd9, %fd8, 0d4008000000000000;
	ld.global.f64 	%fd10, [%rd24+-8];
	mul.f64 	%fd11, %fd10, 0d3FBC71C71C71C71C;
	cvt.s64.s32 	%rd25, %r2;
	add.s64 	%rd26, %rd25, %rd19;
	shl.b64 	%rd27, %rd26, 3;
	add.s64 	%rd28, %rd8, %rd27;
	ld.global.f64 	%fd12, [%rd28+-8];
	fma.rn.f64 	%fd13, %fd11, %fd9, %fd12;
	st.global.f64 	[%rd28+-8], %fd13;
	mul.f64 	%fd14, %fd3, 0d0000000000000000;
	add.f64 	%fd15, %fd14, %fd6;
	mul.f64 	%fd16, %fd15, 0d4008000000000000;
	ld.global.f64 	%fd17, [%rd24+-8];
	mul.f64 	%fd18, %fd17, 0d3FBC71C71C71C71C;
	shl.b32 	%r8, %r2, 1;
	cvt.s64.s32 	%rd29, %r8;
	add.s64 	%rd30, %rd29, %rd19;
	shl.b64 	%rd31, %rd30, 3;
	add.s64 	%rd32, %rd8, %rd31;
	ld.global.f64 	%fd19, [%rd32+-8];
	fma.rn.f64 	%fd20, %fd18, %fd16, %fd19;
	st.global.f64 	[%rd32+-8], %fd20;
	sub.f64 	%fd21, %fd7, %fd3;
	mul.f64 	%fd22, %fd21, 0d4008000000000000;
	ld.global.f64 	%fd23, [%rd24+-8];
	mul.f64 	%fd24, %fd23, 0d3FBC71C71C71C71C;
	mul.lo.s32 	%r9, %r2, 3;
	cvt.s64.s32 	%rd33, %r9;
	add.s64 	%rd34, %rd33, %rd19;
	shl.b64 	%rd35, %rd34, 3;
	add.s64 	%rd36, %rd8, %rd35;
	ld.global.f64 	%fd25, [%rd36+-8];
	fma.rn.f64 	%fd26, %fd24, %fd22, %fd25;
	st.global.f64 	[%rd36+-8], %fd26;
	sub.f64 	%fd27, %fd14, %fd6;
	mul.f64 	%fd28, %fd27, 0d4008000000000000;
	ld.global.f64 	%fd29, [%rd24+-8];
	mul.f64 	%fd30, %fd29, 0d3FBC71C71C71C71C;
	shl.b32 	%r10, %r2, 2;
	cvt.s64.s32 	%rd37, %r10;
	add.s64 	%rd38, %rd37, %rd19;
	shl.b64 	%rd39, %rd38, 3;
	add.s64 	%rd40, %rd8, %rd39;
	ld.global.f64 	%fd31, [%rd40+-8];
	fma.rn.f64 	%fd32, %fd30, %fd28, %fd31;
	st.global.f64 	[%rd40+-8], %fd32;
	add.f64 	%fd33, %fd3, %fd6;
	mul.f64 	%fd34, %fd33, 0d4008000000000000;
	ld.global.f64 	%fd35, [%rd24+-8];
	mul.f64 	%fd36, %fd35, 0d3F9C71C71C71C71C;
	mul.lo.s32 	%r11, %r2, 5;
	cvt.s64.s32 	%rd41, %r11;
	add.s64 	%rd42, %rd41, %rd19;
	shl.b64 	%rd43, %rd42, 3;
	add.s64 	%rd44, %rd8, %rd43;
	ld.global.f64 	%fd37, [%rd44+-8];
	fma.rn.f64 	%fd38, %fd36, %fd34, %fd37;
	st.global.f64 	[%rd44+-8], %fd38;
	sub.f64 	%fd39, %fd6, %fd3;
	mul.f64 	%fd40, %fd39, 0d4008000000000000;
	ld.global.f64 	%fd41, [%rd24+-8];
	mul.f64 	%fd42, %fd41, 0d3F9C71C71C71C71C;
	mul.lo.s32 	%r12, %r2, 6;
	cvt.s64.s32 	%rd45, %r12;
	add.s64 	%rd46, %rd45, %rd19;
	shl.b64 	%rd47, %rd46, 3;
	add.s64 	%rd48, %rd8, %rd47;
	ld.global.f64 	%fd43, [%rd48+-8];
	fma.rn.f64 	%fd44, %fd42, %fd40, %fd43;
	st.global.f64 	[%rd48+-8], %fd44;
	neg.f64 	%fd45, %fd6;
	sub.f64 	%fd46, %fd45, %fd3;
	mul.f64 	%fd47, %fd46, 0d4008000000000000;
	ld.global.f64 	%fd48, [%rd24+-8];
	mul.f64 	%fd49, %fd48, 0d3F9C71C71C71C71C;
	mul.lo.s32 	%r13, %r2, 7;
	cvt.s64.s32 	%rd49, %r13;
	add.s64 	%rd50, %rd49, %rd19;
	shl.b64 	%rd51, %rd50, 3;
	add.s64 	%rd52, %rd8, %rd51;
	ld.global.f64 	%fd50, [%rd52+-8];
	fma.rn.f64 	%fd51, %fd49, %fd47, %fd50;
	st.global.f64 	[%rd52+-8], %fd51;
	sub.f64 	%fd52, %fd3, %fd6;
	mul.f64 	%fd53, %fd52, 0d4008000000000000;
	ld.global.f64 	%fd54, [%rd24+-8];
	mul.f64 	%fd55, %fd54, 0d3F9C71C71C71C71C;
	shl.b32 	%r14, %r2, 3;
	cvt.s64.s32 	%rd53, %r14;
	add.s64 	%rd54, %rd53, %rd19;
	shl.b64 	%rd55, %rd54, 3;
	add.s64 	%rd56, %rd8, %rd55;
	ld.global.f64 	%fd56, [%rd56+-8];
	fma.rn.f64 	%fd57, %fd55, %fd53, %fd56;
	st.global.f64 	[%rd56+-8], %fd57;
$L__BB0_2:
	ret;

}


// ===== COMPILED SASS (sm_100) =====

	.target	sm_100

	.elftype	@"ET_EXEC"


//--------------------- .note.nv.tkinfo           --------------------------
	.section	.note.nv.tkinfo,"",@"SHT_NOTE"
	.sectionflags	@"SHF_NOTE_NV_TKINFO"
	.tkinfo
        /*0018*/ 	.word	0x00000002
        /*0030*/ 	.string	""
        /*0030*/ 	.string	"ptxas"
        /*0030*/ 	.string	"Cuda compilation tools, release 13.0, V13.0.88"
        /*0030*/ 	.string	"Build cuda_13.0.r13.0/compiler.36424714_0"
        /*0030*/ 	.string	"-arch sm_100 -m 64 "



//--------------------- .note.nv.cuinfo           --------------------------
	.section	.note.nv.cuinfo,"",@"SHT_NOTE"
	.sectionflags	@"SHF_NOTE_NV_CUINFO"
        /*0018*/ 	.short	0x0002
        /*001a*/ 	.short	0x0064
        /*001c*/ 	.short	0x0082
	.zero		2


//--------------------- .nv.info                  --------------------------
	.section	.nv.info,"",@"SHT_CUDA_INFO"
	.align	4


	//----- nvinfo : EIATTR_REGCOUNT
	.align		4
        /*0000*/ 	.byte	0x04, 0x2f
        /*0002*/ 	.short	(.L_1 - .L_0)
	.align		4
.L_0:
        /*0004*/ 	.word	index@(_Z15velocityBC_D2Q9PdPKdS1_S1_S1_S1_PKiii)
        /*0008*/ 	.word	0x0000001a


	//----- nvinfo : EIATTR_FRAME_SIZE
	.align		4
.L_1:
        /*000c*/ 	.byte	0x04, 0x11
        /*000e*/ 	.short	(.L_3 - .L_2)
	.align		4
.L_2:
        /*0010*/ 	.word	index@(_Z15velocityBC_D2Q9PdPKdS1_S1_S1_S1_PKiii)
        /*0014*/ 	.word	0x00000000


	//----- nvinfo : EIATTR_MIN_STACK_SIZE
	.align		4
.L_3:
        /*0018*/ 	.byte	0x04, 0x12
        /*001a*/ 	.short	(.L_5 - .L_4)
	.align		4
.L_4:
        /*001c*/ 	.word	index@(_Z15velocityBC_D2Q9PdPKdS1_S1_S1_S1_PKiii)
        /*0020*/ 	.word	0x00000000
.L_5:


//--------------------- .nv.compat                --------------------------
	.section	.nv.compat,"",@"SHT_CUDA_COMPAT_INFO"
	.align	4
        /*0000*/ 	.byte	0x02, 0x09, 0x00, 0x00, 0x02, 0x02, 0x01, 0x00, 0x02, 0x05, 0x05, 0x00, 0x03, 0x07, 0x01, 0x01
        /*0010*/ 	.byte	0x02, 0x03, 0x00, 0x00, 0x02, 0x06, 0x01, 0x00, 0x04, 0x0b, 0x08, 0x00, 0x01, 0x00, 0x00, 0x00
        /*0020*/ 	.byte	0x00, 0x00, 0x00, 0x00


//--------------------- .nv.info._Z15velocityBC_D2Q9PdPKdS1_S1_S1_S1_PKiii --------------------------
	.section	.nv.info._Z15velocityBC_D2Q9PdPKdS1_S1_S1_S1_PKiii,"",@"SHT_CUDA_INFO"
	.sectionflags	@""
	.align	4


	//----- nvinfo : EIATTR_CUDA_API_VERSION
	.align		4
        /*0000*/ 	.byte	0x04, 0x37
        /*0002*/ 	.short	(.L_7 - .L_6)
.L_6:
        /*0004*/ 	.word	0x00000082


	//----- nvinfo : EIATTR_KPARAM_INFO
	.align		4
.L_7:
        /*0008*/ 	.byte	0x04, 0x17
        /*000a*/ 	.short	(.L_9 - .L_8)
.L_8:
        /*000c*/ 	.word	0x00000000
        /*0010*/ 	.short	0x0008
        /*0012*/ 	.short	0x003c
        /*0014*/ 	.byte	0x00, 0xf0, 0x11, 0x00


	//----- nvinfo : EIATTR_KPARAM_INFO
	.align		4
.L_9:
        /*0018*/ 	.byte	0x04, 0x17
        /*001a*/ 	.short	(.L_11 - .L_10)
.L_10:
        /*001c*/ 	.word	0x00000000
        /*0020*/ 	.short	0x0007
        /*0022*/ 	.short	0x0038
        /*0024*/ 	.byte	0x00, 0xf0, 0x11, 0x00


	//----- nvinfo : EIATTR_KPARAM_INFO
	.align		4
.L_11:
        /*0028*/ 	.byte	0x04, 0x17
        /*002a*/ 	.short	(.L_13 - .L_12)
.L_12:
        /*002c*/ 	.word	0x00000000
        /*0030*/ 	.short	0x0006
        /*0032*/ 	.short	0x0030
        /*0034*/ 	.byte	0x00, 0xf5, 0x21, 0x00


	//----- nvinfo : EIATTR_KPARAM_INFO
	.align		4
.L_13:
        /*0038*/ 	.byte	0x04, 0x17
        /*003a*/ 	.short	(.L_15 - .L_14)
.L_14:
        /*003c*/ 	.word	0x00000000
        /*0040*/ 	.short	0x0005
        /*0042*/ 	.short	0x0028
        /*0044*/ 	.byte	0x00, 0xf5, 0x21, 0x00


	//----- nvinfo : EIATTR_KPARAM_INFO
	.align		4
.L_15:
        /*0048*/ 	.byte	0x04, 0x17
        /*004a*/ 	.short	(.L_17 - .L_16)
.L_16:
        /*004c*/ 	.word	0x00000000
        /*0050*/ 	.short	0x0004
        /*0052*/ 	.short	0x0020
        /*0054*/ 	.byte	0x00, 0xf5, 0x21, 0x00


	//----- nvinfo : EIATTR_KPARAM_INFO
	.align		4
.L_17:
        /*0058*/ 	.byte	0x04, 0x17
        /*005a*/ 	.short	(.L_19 - .L_18)
.L_18:
        /*005c*/ 	.word	0x00000000
        /*0060*/ 	.short	0x0003
        /*0062*/ 	.short	0x0018
        /*0064*/ 	.byte	0x00, 0xf5, 0x21, 0x00


	//----- nvinfo : EIATTR_KPARAM_INFO
	.align		4
.L_19:
        /*0068*/ 	.byte	0x04, 0x17
        /*006a*/ 	.short	(.L_21 - .L_20)
.L_20:
        /*006c*/ 	.word	0x00000000
        /*0070*/ 	.short	0x0002
        /*0072*/ 	.short	0x0010
        /*0074*/ 	.byte	0x00, 0xf5, 0x21, 0x00


	//----- nvinfo : EIATTR_KPARAM_INFO
	.align		4
.L_21:
        /*0078*/ 	.byte	0x04, 0x17
        /*007a*/ 	.short	(.L_23 - .L_22)
.L_22:
        /*007c*/ 	.word	0x00000000
        /*0080*/ 	.short	0x0001
        /*0082*/ 	.short	0x0008
        /*0084*/ 	.byte	0x00, 0xf5, 0x21, 0x00


	//----- nvinfo : EIATTR_KPARAM_INFO
	.align		4
.L_23:
        /*0088*/ 	.byte	0x04, 0x17
        /*008a*/ 	.short	(.L_25 - .L_24)
.L_24:
        /*008c*/ 	.word	0x00000000
        /*0090*/ 	.short	0x0000
        /*0092*/ 	.short	0x0000
        /*0094*/ 	.byte	0x00, 0xf5, 0x21, 0x00


	//----- nvinfo : EIATTR_SPARSE_MMA_MASK
	.align		4
.L_25:
        /*0098*/ 	.byte	0x03, 0x50
        /*009a*/ 	.short	0x0000


	//----- nvinfo : EIATTR_MAXREG_COUNT
	.align		4
        /*009c*/ 	.byte	0x03, 0x1b
        /*009e*/ 	.short	0x00ff


	//----- nvinfo : EIATTR_MERCURY_ISA_VERSION
	.align		4
        /*00a0*/ 	.byte	0x03, 0x5f
        /*00a2*/ 	.short	0x0101


	//----- nvinfo : EIATTR_VRC_CTA_INIT_COUNT
	.align		4
        /*00a4*/ 	.byte	0x02, 0x4a
	.zero		1
	.zero		1


	//----- nvinfo : EIATTR_EXIT_INSTR_OFFSETS
	.align		4
        /*00a8*/ 	.byte	0x04, 0x1c
        /*00aa*/ 	.short	(.L_27 - .L_26)


	//   ....[0]....
.L_26:
        /*00ac*/ 	.word	0x00000070


	//   ....[1]....
        /*00b0*/ 	.word	0x00000810


	//----- nvinfo : EIATTR_CBANK_PARAM_SIZE
	.align		4
.L_27:
        /*00b4*/ 	.byte	0x03, 0x19
        /*00b6*/ 	.short	0x0040


	//----- nvinfo : EIATTR_PARAM_CBANK
	.align		4
        /*00b8*/ 	.byte	0x04, 0x0a
        /*00ba*/ 	.short	(.L_29 - .L_28)
	.align		4
.L_28:
        /*00bc*/ 	.word	index@(.nv.constant0._Z15velocityBC_D2Q9PdPKdS1_S1_S1_S1_PKiii)
        /*00c0*/ 	.short	0x0380
        /*00c2*/ 	.short	0x0040


	//----- nvinfo : EIATTR_SW_WAR
	.align		4
.L_29:
        /*00c4*/ 	.byte	0x04, 0x36
        /*00c6*/ 	.short	(.L_31 - .L_30)
.L_30:
        /*00c8*/ 	.word	0x00000008
.L_31:


//--------------------- .nv.callgraph             --------------------------
	.section	.nv.callgraph,"",@"SHT_CUDA_CALLGRAPH"
	.align	4
	.sectionentsize	8
	.align		4
        /*0000*/ 	.word	0x00000000
	.align		4
        /*0004*/ 	.word	0xffffffff
	.align		4
        /*0008*/ 	.word	0x00000000
	.align		4
        /*000c*/ 	.word	0xfffffffe
	.align		4
        /*0010*/ 	.word	0x00000000
	.align		4
        /*0014*/ 	.word	0xfffffffd
	.align		4
        /*0018*/ 	.word	0x00000000
	.align		4
        /*001c*/ 	.word	0xfffffffc


//--------------------- .text._Z15velocityBC_D2Q9PdPKdS1_S1_S1_S1_PKiii --------------------------
	.section	.text._Z15velocityBC_D2Q9PdPKdS1_S1_S1_S1_PKiii,"ax",@progbits
	.align	128
        .global         _Z15velocityBC_D2Q9PdPKdS1_S1_S1_S1_PKiii
        .type           _Z15velocityBC_D2Q9PdPKdS1_S1_S1_S1_PKiii,@function
        .size           _Z15velocityBC_D2Q9PdPKdS1_S1_S1_S1_PKiii,(.L_x_1 - _Z15velocityBC_D2Q9PdPKdS1_S1_S1_S1_PKiii)
        .other          _Z15velocityBC_D2Q9PdPKdS1_S1_S1_S1_PKiii,@"STO_CUDA_ENTRY STV_DEFAULT"
_Z15velocityBC_D2Q9PdPKdS1_S1_S1_S1_PKiii:
.text._Z15velocityBC_D2Q9PdPKdS1_S1_S1_S1_PKiii:
[----:B------:R-:W-:Y:S01]  /*0000*/  LDC R1, c[0x0][0x37c] ;  /* 0x0000df00ff017b82 */ /* 0x000fe20000000800 */
[----:B------:R-:W0:Y:S07]  /*0010*/  S2R R0, SR_TID.X ;  /* 0x0000000000007919 */ /* 0x000e2e0000002100 */
[----:B------:R-:W0:Y:S01]  /*0020*/  S2UR UR4, SR_CTAID.X ;  /* 0x00000000000479c3 */ /* 0x000e220000002500 */
[----:B------:R-:W1:Y:S07]  /*0030*/  LDCU UR5, c[0x0][0x3b8] ;  /* 0x00007700ff0577ac */ /* 0x000e6e0008000800 */
[----:B------:R-:W0:Y:S02]  /*0040*/  LDC R11, c[0x0][0x360] ;  /* 0x0000d800ff0b7b82 */ /* 0x000e240000000800 */
[----:B0-----:R-:W-:-:S05]  /*0050*/  IMAD R11, R11, UR4, R0 ;  /* 0x000000040b0b7c24 */ /* 0x001fca000f8e0200 */
[----:B-1----:R-:W-:-:S13]  /*0060*/  ISETP.GE.AND P0, PT, R11, UR5, PT ;  /* 0x000000050b007c0c */ /* 0x002fda000bf06270 */
[----:B------:R-:W-:Y:S05]  /*0070*/  @P0 EXIT ;  /* 0x000000000000094d */ /* 0x000fea0003800000 */
[----:B------:R-:W0:Y:S01]  /*0080*/  LDC.64 R4, c[0x0][0x3b0] ;  /* 0x0000ec00ff047b82 */ /* 0x000e220000000a00 */
[----:B------:R-:W1:Y:S01]  /*0090*/  LDCU.64 UR4, c[0x0][0x358] ;  /* 0x00006b00ff0477ac */ /* 0x000e620008000a00 */
[----:B------:R-:W2:Y:S06]  /*00a0*/  LDCU.64 UR8, c[0x0][0x380] ;  /* 0x00007000ff0877ac */ /* 0x000eac0008000a00 */
[----:B------:R-:W3:Y:S08]  /*00b0*/  LDC.64 R8, c[0x0][0x3a8] ;  /* 0x0000ea00ff087b82 */ /* 0x000ef00000000a00 */
[----:B------:R-:W4:Y:S01]  /*00c0*/  LDC.64 R18, c[0x0][0x388] ;  /* 0x0000e200ff127b82 */ /* 0x000f220000000a00 */
[----:B0-----:R-:W-:-:S07]  /*00d0*/  IMAD.WIDE R4, R11, 0x4, R4 ;  /* 0x000000040b047825 */ /* 0x001fce00078e0204 */
[----:B------:R-:W0:Y:S01]  /*00e0*/  LDC.64 R16, c[0x0][0x390] ;  /* 0x0000e400ff107b82 */ /* 0x000e220000000a00 */
[----:B-1----:R-:W4:Y:S01]  /*00f0*/  LDG.E R0, desc[UR4][R4.64] ;  /* 0x0000000404007981 */ /* 0x002f22000c1e1900 */
[----:B---3--:R-:W-:-:S06]  /*0100*/  IMAD.WIDE R8, R11, 0x8, R8 ;  /* 0x000000080b087825 */ /* 0x008fcc00078e0208 */
[----:B------:R-:W1:Y:S01]  /*0110*/  LDC.64 R12, c[0x0][0x3a0] ;  /* 0x0000e800ff0c7b82 */ /* 0x000e620000000a00 */
[----:B------:R-:W3:Y:S07]  /*0120*/  LDG.E.64 R8, desc[UR4][R8.64] ;  /* 0x0000000408087981 */ /* 0x000eee000c1e1b00 */
[----:B------:R-:W5:Y:S08]  /*0130*/  LDC R7, c[0x0][0x3bc] ;  /* 0x0000ef00ff077b82 */ /* 0x000f700000000800 */
[----:B------:R-:W2:Y:S01]  /*0140*/  LDC.64 R2, c[0x0][0x398] ;  /* 0x0000e600ff027b82 */ /* 0x000ea20000000a00 */
[----:B-1----:R-:W-:-:S05]  /*0150*/  IMAD.WIDE R12, R11, 0x8, R12 ;  /* 0x000000080b0c7825 */ /* 0x002fca00078e020c */
[----:B------:R-:W3:Y:S01]  /*0160*/  LDG.E.64 R4, desc[UR4][R12.64] ;  /* 0x000000040c047981 */ /* 0x000ee2000c1e1b00 */
[----:B----4-:R-:W-:-:S04]  /*0170*/  IMAD.WIDE R18, R0, 0x8, R18 ;  /* 0x0000000800127825 */ /* 0x010fc800078e0212 */
[C---:B0-----:R-:W-:Y:S02]  /*0180*/  IMAD.WIDE R16, R0.reuse, 0x8, R16 ;  /* 0x0000000800107825 */ /* 0x041fe400078e0210 */
[----:B------:R-:W3:Y:S04]  /*0190*/  LDG.E.64 R18, desc[UR4][R18.64+-0x8] ;  /* 0xfffff80412127981 */ /* 0x000ee8000c1e1b00 */
[----:B------:R-:W4:Y:S01]  /*01a0*/  LDG.E.64 R16, desc[UR4][R16.64+-0x8] ;  /* 0xfffff80410107981 */ /* 0x000f22000c1e1b00 */
[----:B------:R-:W-:Y:S01]  /*01b0*/  SHF.R.S32.HI R6, RZ, 0x1f, R0 ;  /* 0x0000001fff067819 */ /* 0x000fe20000011400 */
[C---:B--2---:R-:W-:Y:S01]  /*01c0*/  IMAD.WIDE R2, R0.reuse, 0x8, R2 ;  /* 0x0000000800027825 */ /* 0x044fe200078e0202 */
[----:B-----5:R-:W-:-:S04]  /*01d0*/  IADD3 R11, P0, PT, R0, R7, RZ ;  /* 0x00000007000b7210 */ /* 0x020fc80007f1e0ff */
[----:B------:R-:W-:Y:S01]  /*01e0*/  LEA.HI.X.SX32 R20, R7, R6, 0x1, P0 ;  /* 0x0000000607147211 */ /* 0x000fe200000f0eff */
[----:B------:R-:W2:Y:S01]  /*01f0*/  LDG.E.64 R14, desc[UR4][R2.64+-0x8] ;  /* 0xfffff804020e7981 */ /* 0x000ea2000c1e1b00 */
[----:B------:R-:W-:-:S04]  /*0200*/  LEA R10, P0, R11, UR8, 0x3 ;  /* 0x000000080b0a7c11 */ /* 0x000fc8000f8018ff */
[----:B------:R-:W-:-:S05]  /*0210*/  LEA.HI.X R11, R11, UR9, R20, 0x3, P0 ;  /* 0x000000090b0b7c11 */ /* 0x000fca00080f1c14 */
[----:B------:R-:W5:Y:S01]  /*0220*/  LDG.E.64 R12, desc[UR4][R10.64+-0x8] ;  /* 0xfffff8040a0c7981 */ /* 0x000f62000c1e1b00 */
[----:B------:R-:W-:Y:S01]  /*0230*/  UMOV UR6, 0x1c71c71c ;  /* 0x1c71c71c00067882 */ /* 0x000fe20000000000 */
[----:B------:R-:W-:Y:S01]  /*0240*/  UMOV UR7, 0x3fbc71c7 ;  /* 0x3fbc71c700077882 */ /* 0x000fe20000000000 */
[----:B---3--:R-:W-:Y:S02]  /*0250*/  DADD R4, R4, -R18 ;  /* 0x0000000004047229 */ /* 0x008fe40000000812 */
[----:B----4-:R-:W-:-:S08]  /*0260*/  DADD R8, R8, -R16 ;  /* 0x0000000008087229 */ /* 0x010fd00000000810 */
[----:B------:R-:W-:Y:S02]  /*0270*/  DFMA R16, RZ, R8, R4 ;  /* 0x00000008ff10722b */ /* 0x000fe40000000004 */
[----:B--2---:R-:W-:Y:S01]  /*0280*/  DMUL R14, R14, UR6 ;  /* 0x000000060e0e7c28 */ /* 0x004fe20008000000 */
[----:B------:R-:W-:-:S05]  /*0290*/  IMAD.SHL.U32 R19, R7, 0x2, RZ ;  /* 0x0000000207137824 */ /* 0x000fca00078e00ff */
[----:B------:R-:W-:-:S08]  /*02a0*/  DMUL R16, R16, 3 ;  /* 0x4008000010107828 */ /* 0x000fd00000000000 */
[----:B-----5:R-:W-:Y:S01]  /*02b0*/  DFMA R14, R16, R14, R12 ;  /* 0x0000000e100e722b */ /* 0x020fe2000000000c */
[----:B------:R-:W-:-:S04]  /*02c0*/  IADD3 R13, P0, PT, R0, R19, RZ ;  /* 0x00000013000d7210 */ /* 0x000fc80007f1e0ff */
[----:B------:R-:W-:Y:S02]  /*02d0*/  LEA.HI.X.SX32 R16, R19, R6, 0x1, P0 ;  /* 0x0000000613107211 */ /* 0x000fe400000f0eff */
[----:B------:R0:W-:Y:S01]  /*02e0*/  STG.E.64 desc[UR4][R10.64+-0x8], R14 ;  /* 0xfffff80e0a007986 */ /* 0x0001e2000c101b04 */
[----:B------:R-:W-:-:S03]  /*02f0*/  LEA R12, P0, R13, UR8, 0x3 ;  /* 0x000000080d0c7c11 */ /* 0x000fc6000f8018ff */
[----:B------:R-:W2:Y:S01]  /*0300*/  LDG.E.64 R18, desc[UR4][R2.64+-0x8] ;  /* 0xfffff80402127981 */ /* 0x000ea2000c1e1b00 */
[----:B------:R-:W-:-:S05]  /*0310*/  LEA.HI.X R13, R13, UR9, R16, 0x3, P0 ;  /* 0x000000090d0d7c11 */ /* 0x000fca00080f1c10 */
[----:B------:R-:W3:Y:S01]  /*0320*/  LDG.E.64 R20, desc[UR4][R12.64+-0x8] ;  /* 0xfffff8040c147981 */ /* 0x000ee2000c1e1b00 */
[----:B------:R-:W-:Y:S01]  /*0330*/  DFMA R16, RZ, R4, R8 ;  /* 0x00000004ff10722b */ /* 0x000fe20000000008 */
[----:B------:R-:W-:-:S07]  /*0340*/  IMAD R23, R7, 0x3, RZ ;  /* 0x0000000307177824 */ /* 0x000fce00078e02ff */
[----:B------:R-:W-:Y:S02]  /*0350*/  DMUL R16, R16, 3 ;  /* 0x4008000010107828 */ /* 0x000fe40000000000 */
[----:B--2---:R-:W-:-:S08]  /*0360*/  DMUL R18, R18, UR6 ;  /* 0x0000000612127c28 */ /* 0x004fd00008000000 */
[----:B---3--:R-:W-:Y:S01]  /*0370*/  DFMA R16, R16, R18, R20 ;  /* 0x000000121010722b */ /* 0x008fe20000000014 */
[----:B------:R-:W-:-:S04]  /*0380*/  IADD3 R20, P0, PT, R0, R23, RZ ;  /* 0x0000001700147210 */ /* 0x000fc80007f1e0ff */
[----:B------:R-:W-:Y:S02]  /*0390*/  LEA.HI.X.SX32 R23, R23, R6, 0x1, P0 ;  /* 0x0000000617177211 */ /* 0x000fe400000f0eff */
[----:B------:R1:W-:Y:S01]  /*03a0*/  STG.E.64 desc[UR4][R12.64+-0x8], R16 ;  /* 0xfffff8100c007986 */ /* 0x0003e2000c101b04 */
[----:B0-----:R-:W-:-:S03]  /*03b0*/  LEA R10, P0, R20, UR8, 0x3 ;  /* 0x00000008140a7c11 */ /* 0x001fc6000f8018ff */
[----:B------:R-:W2:Y:S01]  /*03c0*/  LDG.E.64 R18, desc[UR4][R2.64+-0x8] ;  /* 0xfffff80402127981 */ /* 0x000ea2000c1e1b00 */
[----:B------:R-:W-:-:S05]  /*03d0*/  LEA.HI.X R11, R20, UR9, R23, 0x3, P0 ;  /* 0x00000009140b7c11 */ /* 0x000fca00080f1c17 */
[----:B------:R-:W3:Y:S01]  /*03e0*/  LDG.E.64 R20, desc[UR4][R10.64+-0x8] ;  /* 0xfffff8040a147981 */ /* 0x000ee2000c1e1b00 */
[----:B------:R-:W-:Y:S01]  /*03f0*/  DFMA R14, RZ, R8, -R4 ;  /* 0x00000008ff0e722b */ /* 0x000fe20000000804 */
[----:B------:R-:W-:-:S07]  /*0400*/  IMAD.SHL.U32 R23, R7, 0x4, RZ ;  /* 0x0000000407177824 */ /* 0x000fce00078e00ff */
[----:B------:R-:W-:Y:S02]  /*0410*/  DMUL R14, R14, 3 ;  /* 0x400800000e0e7828 */ /* 0x000fe40000000000 */
[----:B--2---:R-:W-:-:S08]  /*0420*/  DMUL R18, R18, UR6 ;  /* 0x0000000612127c28 */ /* 0x004fd00008000000 */
[----:B---3--:R-:W-:Y:S01]  /*0430*/  DFMA R14, R14, R18, R20 ;  /* 0x000000120e0e722b */ /* 0x008fe20000000014 */
[----:B------:R-:W-:-:S04]  /*0440*/  IADD3 R20, P0, PT, R0, R23, RZ ;  /* 0x0000001700147210 */ /* 0x000fc80007f1e0ff */
[----:B------:R-:W-:Y:S02]  /*0450*/  LEA.HI.X.SX32 R23, R23, R6, 0x1, P0 ;  /* 0x0000000617177211 */ /* 0x000fe400000f0eff */
[----:B------:R0:W-:Y:S01]  /*0460*/  STG.E.64 desc[UR4][R10.64+-0x8], R14 ;  /* 0xfffff80e0a007986 */ /* 0x0001e2000c101b04 */
[----:B-1----:R-:W-:-:S03]  /*0470*/  LEA R12, P0, R20, UR8, 0x3 ;  /* 0x00000008140c7c11 */ /* 0x002fc6000f8018ff */
[----:B------:R-:W2:Y:S01]  /*0480*/  LDG.E.64 R18, desc[UR4][R2.64+-0x8] ;  /* 0xfffff80402127981 */ /* 0x000ea2000c1e1b00 */
[----:B------:R-:W-:-:S05]  /*0490*/  LEA.HI.X R13, R20, UR9, R23, 0x3, P0 ;  /* 0x00000009140d7c11 */ /* 0x000fca00080f1c17 */
[----:B------:R-:W3:Y:S01]  /*04a0*/  LDG.E.64 R20, desc[UR4][R12.64+-0x8] ;  /* 0xfffff8040c147981 */ /* 0x000ee2000c1e1b00 */
[----:B------:R-:W-:Y:S01]  /*04b0*/  DFMA R16, RZ, R4, -R8 ;  /* 0x00000004ff10722b */ /* 0x000fe20000000808 */
        /* <DEDUP_REMOVED lines=11> */
[----:B------:R-:W-:Y:S01]  /*0570*/  DADD R14, R4, R8 ;  /* 0x00000000040e7229 */ /* 0x000fe20000000008 */
[----:B------:R-:W-:Y:S01]  /*0580*/  UMOV UR7, 0x3f9c71c7 ;  /* 0x3f9c71c700077882 */ /* 0x000fe20000000000 */
[----:B------:R-:W-:-:S06]  /*0590*/  IMAD R23, R7, 0x6, RZ ;  /* 0x0000000607177824 */ /* 0x000fcc00078e02ff */
        /* <DEDUP_REMOVED lines=10> */
[----:B------:R-:W-:Y:S01]  /*0640*/  DADD R16, -R4, R8 ;  /* 0x0000000004107229 */ /* 0x000fe20000000108 */
        /* <DEDUP_REMOVED lines=11> */
[----:B------:R-:W-:Y:S01]  /*0700*/  DADD R14, -R4, -R8 ;  /* 0x00000000040e7229 */ /* 0x000fe20000000908 */
[----:B------:R-:W-:-:S07]  /*0710*/  IMAD.SHL.U32 R7, R7, 0x8, RZ ;  /* 0x0000000807077824 */ /* 0x000fce00078e00ff */
[----:B------:R-:W-:Y:S01]  /*0720*/  DMUL R14, R14, 3 ;  /* 0x400800000e0e7828 */ /* 0x000fe20000000000 */
[----:B------:R-:W-:-:S04]  /*0730*/  IADD3 R0, P0, PT, R0, R7, RZ ;  /* 0x0000000700007210 */ /* 0x000fc80007f1e0ff */
[----:B------:R-:W-:Y:S02]  /*0740*/  LEA.HI.X.SX32 R7, R7, R6, 0x1, P0 ;  /* 0x0000000607077211 */ /* 0x000fe400000f0eff */
[----:B-1----:R-:W-:-:S04]  /*0750*/  LEA R12, P0, R0, UR8, 0x3 ;  /* 0x00000008000c7c11 */ /* 0x002fc8000f8018ff */
[----:B------:R-:W-:Y:S01]  /*0760*/  LEA.HI.X R13, R0, UR9, R7, 0x3, P0 ;  /* 0x00000009000d7c11 */ /* 0x000fe200080f1c07 */
[----:B--2---:R-:W-:-:S08]  /*0770*/  DMUL R18, R18, UR6 ;  /* 0x0000000612127c28 */ /* 0x004fd00008000000 */
[----:B---3--:R-:W-:-:S07]  /*0780*/  DFMA R14, R14, R18, R20 ;  /* 0x000000120e0e722b */ /* 0x008fce0000000014 */
[----:B------:R-:W-:Y:S04]  /*0790*/  STG.E.64 desc[UR4][R10.64+-0x8], R14 ;  /* 0xfffff80e0a007986 */ /* 0x000fe8000c101b04 */
[----:B------:R-:W2:Y:S04]  /*07a0*/  LDG.E.64 R2, desc[UR4][R2.64+-0x8] ;  /* 0xfffff80402027981 */ /* 0x000ea8000c1e1b00 */
[----:B------:R-:W3:Y:S01]  /*07b0*/  LDG.E.64 R16, desc[UR4][R12.64+-0x8] ;  /* 0xfffff8040c107981 */ /* 0x000ee2000c1e1b00 */
[----:B------:R-:W-:-:S08]  /*07c0*/  DADD R4, R4, -R8 ;  /* 0x0000000004047229 */ /* 0x000fd00000000808 */
[----:B------:R-:W-:Y:S02]  /*07d0*/  DMUL R4, R4, 3 ;  /* 0x4008000004047828 */ /* 0x000fe40000000000 */
[----:B--2---:R-:W-:-:S08]  /*07e0*/  DMUL R6, R2, UR6 ;  /* 0x0000000602067c28 */ /* 0x004fd00008000000 */
[----:B---3--:R-:W-:-:S07]  /*07f0*/  DFMA R4, R4, R6, R16 ;  /* 0x000000060404722b */ /* 0x008fce0000000010 */
[----:B------:R-:W-:Y:S01]  /*0800*/  STG.E.64 desc[UR4][R12.64+-0x8], R4 ;  /* 0xfffff8040c007986 */ /* 0x000fe2000c101b04 */
[----:B------:R-:W-:Y:S05]  /*0810*/  EXIT ;  /* 0x000000000000794d */ /* 0x000fea0003800000 */
.L_x_0:
[----:B------:R-:W-:-:S00]  /*0820*/  BRA `(.L_x_0) ;  /* 0xfffffffc00fc7947 */ /* 0x000fc0000383ffff */
[----:B------:R-:W-:-:S00]  /*0830*/  NOP ;  /* 0x0000000000007918 */ /* 0x000fc00000000000 */
        /* <DEDUP_REMOVED lines=12> */
.L_x_1:


//--------------------- .nv.shared.reserved.0     --------------------------
	.section	.nv.shared.reserved.0,"aw",@nobits
	.weak		__nv_reservedSMEM_offset_0_alias
	.size		__nv_reservedSMEM_offset_0_alias, 0, 64
	.other		__nv_reservedSMEM_offset_0_alias,@"STO_CUDA_RESERVED_SHARED STV_DEFAULT"
__nv_reservedSMEM_offset_0_alias:
	.zero		0
	.zero		64


//--------------------- .nv.constant0._Z15velocityBC_D2Q9PdPKdS1_S1_S1_S1_PKiii --------------------------
	.section	.nv.constant0._Z15velocityBC_D2Q9PdPKdS1_S1_S1_S1_PKiii,"a",@progbits
	.sectionflags	@""
	.align	4
.nv.constant0._Z15velocityBC_D2Q9PdPKdS1_S1_S1_S1_PKiii:
	.zero		960


//--------------------- SYMBOLS --------------------------

	.type		.nv.reservedSmem.offset0,@object
	.size		.nv.reservedSmem.offset0,0x4
